//
// Generated by NVIDIA NVVM Compiler
//
// Compiler Build ID: CL-36424714
// Cuda compilation tools, release 13.0, V13.0.88
// Based on NVVM 20.0.0
//

.version 9.0
.target sm_100
.address_size 64

	// .globl	_Z11quantumGatePKfS0_Pfii

.visible .entry _Z11quantumGatePKfS0_Pfii(
	.param .u64 .ptr .align 1 _Z11quantumGatePKfS0_Pfii_param_0,
	.param .u64 .ptr .align 1 _Z11quantumGatePKfS0_Pfii_param_1,
	.param .u64 .ptr .align 1 _Z11quantumGatePKfS0_Pfii_param_2,
	.param .u32 _Z11quantumGatePKfS0_Pfii_param_3,
	.param .u32 _Z11quantumGatePKfS0_Pfii_param_4
)
{
	.reg .pred 	%p<2>;
	.reg .b32 	%r<19>;
	.reg .b32 	%f<13>;
	.reg .b64 	%rd<13>;

	ld.param.u64 	%rd1, [_Z11quantumGatePKfS0_Pfii_param_0];
	ld.param.u64 	%rd2, [_Z11quantumGatePKfS0_Pfii_param_1];
	ld.param.u64 	%rd3, [_Z11quantumGatePKfS0_Pfii_param_2];
	ld.param.u32 	%r3, [_Z11quantumGatePKfS0_Pfii_param_3];
	ld.param.u32 	%r2, [_Z11quantumGatePKfS0_Pfii_param_4];
	mov.u32 	%r4, %ntid.x;
	mov.u32 	%r5, %ctaid.x;
	mov.u32 	%r6, %tid.x;
	mad.lo.s32 	%r1, %r4, %r5, %r6;
	setp.ge.s32 	%p1, %r1, %r3;
	@%p1 bra 	$L__BB0_2;
	cvta.to.global.u64 	%rd4, %rd1;
	cvta.to.global.u64 	%rd5, %rd2;
	cvta.to.global.u64 	%rd6, %rd3;
	shr.s32 	%r7, %r1, %r2;
	add.s32 	%r8, %r2, 1;
	shl.b32 	%r9, %r7, %r8;
	mov.b32 	%r10, -1;
	shl.b32 	%r11, %r10, %r2;
	not.b32 	%r12, %r11;
	and.b32  	%r13, %r1, %r12;
	or.b32  	%r14, %r9, %r13;
	mov.b32 	%r15, 1;
	shl.b32 	%r16, %r15, %r2;
	or.b32  	%r17, %r13, %r16;
	or.b32  	%r18, %r17, %r9;
	ld.global.f32 	%f1, [%rd4];
	mul.wide.s32 	%rd7, %r14, 4;
	add.s64 	%rd8, %rd5, %rd7;
	ld.global.f32 	%f2, [%rd8];
	ld.global.f32 	%f3, [%rd4+4];
	mul.wide.s32 	%rd9, %r18, 4;
	add.s64 	%rd10, %rd5, %rd9;
	ld.global.f32 	%f4, [%rd10];
	mul.f32 	%f5, %f3, %f4;
	fma.rn.f32 	%f6, %f1, %f2, %f5;
	add.s64 	%rd11, %rd6, %rd7;
	st.global.f32 	[%rd11], %f6;
	ld.global.f32 	%f7, [%rd4+8];
	ld.global.f32 	%f8, [%rd8];
	ld.global.f32 	%f9, [%rd4+12];
	ld.global.f32 	%f10, [%rd10];
	mul.f32 	%f11, %f9, %f10;
	fma.rn.f32 	%f12, %f7, %f8, %f11;
	add.s64 	%rd12, %rd6, %rd9;
	st.global.f32 	[%rd12], %f12;
$L__BB0_2:
	ret;

}


// ===== COMPILED SASS (sm_100) =====

	.target	sm_100

	.elftype	@"ET_EXEC"


//--------------------- .note.nv.tkinfo           --------------------------
	.section	.note.nv.tkinfo,"",@"SHT_NOTE"
	.sectionflags	@"SHF_NOTE_NV_TKINFO"
	.tkinfo
        /*0018*/ 	.word	0x00000002
        /*0030*/ 	.string	""
        /*0030*/ 	.string	"ptxas"
        /*0030*/ 	.string	"Cuda compilation tools, release 13.0, V13.0.88"
        /*0030*/ 	.string	"Build cuda_13.0.r13.0/compiler.36424714_0"
        /*0030*/ 	.string	"-arch sm_100 -m 64 "



//--------------------- .note.nv.cuinfo           --------------------------
	.section	.note.nv.cuinfo,"",@"SHT_NOTE"
	.sectionflags	@"SHF_NOTE_NV_CUINFO"
        /*0018*/ 	.short	0x0002
        /*001a*/ 	.short	0x0064
        /*001c*/ 	.short	0x0082
	.zero		2


//--------------------- .nv.info                  --------------------------
	.section	.nv.info,"",@"SHT_CUDA_INFO"
	.align	4


	//----- nvinfo : EIATTR_REGCOUNT
	.align		4
        /*0000*/ 	.byte	0x04, 0x2f
        /*0002*/ 	.short	(.L_1 - .L_0)
	.align		4
.L_0:
        /*0004*/ 	.word	index@(_Z11quantumGatePKfS0_Pfii)
        /*0008*/ 	.word	0x00000016


	//----- nvinfo : EIATTR_FRAME_SIZE
	.align		4
.L_1:
        /*000c*/ 	.byte	0x04, 0x11
        /*000e*/ 	.short	(.L_3 - .L_2)
	.align		4
.L_2:
        /*0010*/ 	.word	index@(_Z11quantumGatePKfS0_Pfii)
        /*0014*/ 	.word	0x00000000


	//----- nvinfo : EIATTR_MIN_STACK_SIZE
	.align		4
.L_3:
        /*0018*/ 	.byte	0x04, 0x12
        /*001a*/ 	.short	(.L_5 - .L_4)
	.align		4
.L_4:
        /*001c*/ 	.word	index@(_Z11quantumGatePKfS0_Pfii)
        /*0020*/ 	.word	0x00000000
.L_5:


//--------------------- .nv.compat                --------------------------
	.section	.nv.compat,"",@"SHT_CUDA_COMPAT_INFO"
	.align	4
        /*0000*/ 	.byte	0x02, 0x09, 0x00, 0x00, 0x02, 0x02, 0x01, 0x00, 0x02, 0x05, 0x05, 0x00, 0x03, 0x07, 0x01, 0x01
        /*0010*/ 	.byte	0x02, 0x03, 0x00, 0x00, 0x02, 0x06, 0x01, 0x00, 0x04, 0x0b, 0x08, 0x00, 0x09, 0x00, 0x00, 0x00
        /*0020*/ 	.byte	0x00, 0x00, 0x00, 0x00


//--------------------- .nv.info._Z11quantumGatePKfS0_Pfii --------------------------
	.section	.nv.info._Z11quantumGatePKfS0_Pfii,"",@"SHT_CUDA_INFO"
	.sectionflags	@""
	.align	4


	//----- nvinfo : EIATTR_CUDA_API_VERSION
	.align		4
        /*0000*/ 	.byte	0x04, 0x37
        /*0002*/ 	.short	(.L_7 - .L_6)
.L_6:
        /*0004*/ 	.word	0x00000082


	//----- nvinfo : EIATTR_KPARAM_INFO
	.align		4
.L_7:
        /*0008*/ 	.byte	0x04, 0x17
        /*000a*/ 	.short	(.L_9 - .L_8)
.L_8:
        /*000c*/ 	.word	0x00000000
        /*0010*/ 	.short	0x0004
        /*0012*/ 	.short	0x001c
        /*0014*/ 	.byte	0x00, 0xf0, 0x11, 0x00


	//----- nvinfo : EIATTR_KPARAM_INFO
	.align		4
.L_9:
        /*0018*/ 	.byte	0x04, 0x17
        /*001a*/ 	.short	(.L_11 - .L_10)
.L_10:
        /*001c*/ 	.word	0x00000000
        /*0020*/ 	.short	0x0003
        /*0022*/ 	.short	0x0018
        /*0024*/ 	.byte	0x00, 0xf0, 0x11, 0x00


	//----- nvinfo : EIATTR_KPARAM_INFO
	.align		4
.L_11:
        /*0028*/ 	.byte	0x04, 0x17
        /*002a*/ 	.short	(.L_13 - .L_12)
.L_12:
        /*002c*/ 	.word	0x00000000
        /*0030*/ 	.short	0x0002
        /*0032*/ 	.short	0x0010
        /*0034*/ 	.byte	0x00, 0xf5, 0x21, 0x00


	//----- nvinfo : EIATTR_KPARAM_INFO
	.align		4
.L_13:
        /*0038*/ 	.byte	0x04, 0x17
        /*003a*/ 	.short	(.L_15 - .L_14)
.L_14:
        /*003c*/ 	.word	0x00000000
        /*0040*/ 	.short	0x0001
        /*0042*/ 	.short	0x0008
        /*0044*/ 	.byte	0x00, 0xf5, 0x21, 0x00


	//----- nvinfo : EIATTR_KPARAM_INFO
	.align		4
.L_15:
        /*0048*/ 	.byte	0x04, 0x17
        /*004a*/ 	.short	(.L_17 - .L_16)
.L_16:
        /*004c*/ 	.word	0x00000000
        /*0050*/ 	.short	0x0000
        /*0052*/ 	.short	0x0000
        /*0054*/ 	.byte	0x00, 0xf5, 0x21, 0x00


	//----- nvinfo : EIATTR_SPARSE_MMA_MASK
	.align		4
.L_17:
        /*0058*/ 	.byte	0x03, 0x50
        /*005a*/ 	.short	0x0000


	//----- nvinfo : EIATTR_MAXREG_COUNT
	.align		4
        /*005c*/ 	.byte	0x03, 0x1b
        /*005e*/ 	.short	0x00ff


	//----- nvinfo : EIATTR_MERCURY_ISA_VERSION
	.align		4
        /*0060*/ 	.byte	0x03, 0x5f
        /*0062*/ 	.short	0x0101


	//----- nvinfo : EIATTR_VRC_CTA_INIT_COUNT
	.align		4
        /*0064*/ 	.byte	0x02, 0x4a
	.zero		1
	.zero		1


	//----- nvinfo : EIATTR_EXIT_INSTR_OFFSETS
	.align		4
        /*0068*/ 	.byte	0x04, 0x1c
        /*006a*/ 	.short	(.L_19 - .L_18)


	//   ....[0]....
.L_18:
        /*006c*/ 	.word	0x00000070


	//   ....[1]....
        /*0070*/ 	.word	0x00000290


	//----- nvinfo : EIATTR_CBANK_PARAM_SIZE
	.align		4
.L_19:
        /*0074*/ 	.byte	0x03, 0x19
        /*0076*/ 	.short	0x0020


	//----- nvinfo : EIATTR_PARAM_CBANK
	.align		4
        /*0078*/ 	.byte	0x04, 0x0a
        /*007a*/ 	.short	(.L_21 - .L_20)
	.align		4
.L_20:
        /*007c*/ 	.word	index@(.nv.constant0._Z11quantumGatePKfS0_Pfii)
        /*0080*/ 	.short	0x0380
        /*0082*/ 	.short	0x0020


	//----- nvinfo : EIATTR_SW_WAR
	.align		4
.L_21:
        /*0084*/ 	.byte	0x04, 0x36
        /*0086*/ 	.short	(.L_23 - .L_22)
.L_22:
        /*0088*/ 	.word	0x00000008
.L_23:


//--------------------- .nv.callgraph             --------------------------
	.section	.nv.callgraph,"",@"SHT_CUDA_CALLGRAPH"
	.align	4
	.sectionentsize	8
	.align		4
        /*0000*/ 	.word	0x00000000
	.align		4
        /*0004*/ 	.word	0xffffffff
	.align		4
        /*0008*/ 	.word	0x00000000
	.align		4
        /*000c*/ 	.word	0xfffffffe
	.align		4
        /*0010*/ 	.word	0x00000000
	.align		4
        /*0014*/ 	.word	0xfffffffd
	.align		4
        /*0018*/ 	.word	0x00000000
	.align		4
        /*001c*/ 	.word	0xfffffffc


//--------------------- .text._Z11quantumGatePKfS0_Pfii --------------------------
	.section	.text._Z11quantumGatePKfS0_Pfii,"ax",@progbits
	.align	128
        .global         _Z11quantumGatePKfS0_Pfii
        .type           _Z11quantumGatePKfS0_Pfii,@function
        .size           _Z11quantumGatePKfS0_Pfii,(.L_x_1 - _Z11quantumGatePKfS0_Pfii)
        .other          _Z11quantumGatePKfS0_Pfii,@"STO_CUDA_ENTRY STV_DEFAULT"
_Z11quantumGatePKfS0_Pfii:
.text._Z11quantumGatePKfS0_Pfii:
[----:B------:R-:W-:Y:S01]  /*0000*/  LDC R1, c[0x0][0x37c] ;  /* 0x0000df00ff017b82 */ /* 0x000fe20000000800 */
[----:B------:R-:W0:Y:S01]  /*0010*/  S2R R0, SR_CTAID.X ;  /* 0x0000000000007919 */ /* 0x000e220000002500 */
[----:B------:R-:W0:Y:S01]  /*0020*/  LDCU UR4, c[0x0][0x360] ;  /* 0x00006c00ff0477ac */ /* 0x000e220008000800 */
[----:B------:R-:W0:Y:S01]  /*0030*/  S2R R3, SR_TID.X ;  /* 0x0000000000037919 */ /* 0x000e220000002100 */
[----:B------:R-:W1:Y:S01]  /*0040*/  LDCU UR5, c[0x0][0x398] ;  /* 0x00007300ff0577ac */ /* 0x000e620008000800 */
[----:B0-----:R-:W-:-:S05]  /*0050*/  IMAD R0, R0, UR4, R3 ;  /* 0x0000000400007c24 */ /* 0x001fca000f8e0203 */
[----:B-1----:R-:W-:-:S13]  /*0060*/  ISETP.GE.AND P0, PT, R0, UR5, PT ;  /* 0x0000000500007c0c */ /* 0x002fda000bf06270 */
[----:B------:R-:W-:Y:S05]  /*0070*/  @P0 EXIT ;  /* 0x000000000000094d */ /* 0x000fea0003800000 */
[----:B------:R-:W0:Y:S01]  /*0080*/  LDCU UR5, c[0x0][0x39c] ;  /* 0x00007380ff0577ac */ /* 0x000e220008000800 */
[----:B------:R-:W1:Y:S01]  /*0090*/  LDC.64 R6, c[0x0][0x388] ;  /* 0x0000e200ff067b82 */ /* 0x000e620000000a00 */
[----:B------:R-:W-:Y:S01]  /*00a0*/  UMOV UR4, 0xffffffff ;  /* 0xffffffff00047882 */ /* 0x000fe20000000000 */
[----:B------:R-:W2:Y:S06]  /*00b0*/  LDCU.64 UR8, c[0x0][0x358] ;  /* 0x00006b00ff0877ac */ /* 0x000eac0008000a00 */
[----:B------:R-:W2:Y:S01]  /*00c0*/  LDC.64 R2, c[0x0][0x380] ;  /* 0x0000e000ff027b82 */ /* 0x000ea20000000a00 */
[----:B------:R-:W-:Y:S01]  /*00d0*/  UMOV UR6, 0x1 ;  /* 0x0000000100067882 */ /* 0x000fe20000000000 */
[----:B0-----:R-:W-:-:S02]  /*00e0*/  UIADD3 UR7, UPT, UPT, UR5, 0x1, URZ ;  /* 0x0000000105077890 */ /* 0x001fc4000fffe0ff */
[----:B------:R-:W-:Y:S01]  /*00f0*/  SHF.R.S32.HI R4, RZ, UR5, R0 ;  /* 0x00000005ff047c19 */ /* 0x000fe20008011400 */
[----:B------:R-:W-:Y:S02]  /*0100*/  USHF.L.U32 UR4, UR4, UR5, URZ ;  /* 0x0000000504047299 */ /* 0x000fe400080006ff */
[----:B------:R-:W-:Y:S01]  /*0110*/  USHF.L.U32 UR5, UR6, UR5, URZ ;  /* 0x0000000506057299 */ /* 0x000fe200080006ff */
[----:B------:R-:W-:-:S03]  /*0120*/  SHF.L.U32 R4, R4, UR7, RZ ;  /* 0x0000000704047c19 */ /* 0x000fc600080006ff */
[----:B------:R-:W-:-:S04]  /*0130*/  LOP3.LUT R5, R0, UR4, RZ, 0x30, !PT ;  /* 0x0000000400057c12 */ /* 0x000fc8000f8e30ff */
[C---:B------:R-:W-:Y:S02]  /*0140*/  LOP3.LUT R13, R4.reuse, UR5, R5, 0xfe, !PT ;  /* 0x00000005040d7c12 */ /* 0x040fe4000f8efe05 */
[----:B------:R-:W-:Y:S01]  /*0150*/  LOP3.LUT R11, R4, R5, RZ, 0xfc, !PT ;  /* 0x00000005040b7212 */ /* 0x000fe200078efcff */
[----:B--2---:R-:W2:Y:S01]  /*0160*/  LDG.E R10, desc[UR8][R2.64+0x4] ;  /* 0x00000408020a7981 */ /* 0x004ea2000c1e1900 */
[----:B------:R-:W0:Y:S01]  /*0170*/  LDC.64 R4, c[0x0][0x390] ;  /* 0x0000e400ff047b82 */ /* 0x000e220000000a00 */
[--C-:B-1----:R-:W-:Y:S02]  /*0180*/  IMAD.WIDE R8, R13, 0x4, R6.reuse ;  /* 0x000000040d087825 */ /* 0x102fe400078e0206 */
[----:B------:R-:W3:Y:S02]  /*0190*/  LDG.E R0, desc[UR8][R2.64] ;  /* 0x0000000802007981 */ /* 0x000ee4000c1e1900 */
[C---:B------:R-:W-:Y:S02]  /*01a0*/  IMAD.WIDE R6, R11.reuse, 0x4, R6 ;  /* 0x000000040b067825 */ /* 0x040fe400078e0206 */
[----:B------:R-:W2:Y:S04]  /*01b0*/  LDG.E R17, desc[UR8][R8.64] ;  /* 0x0000000808117981 */ /* 0x000ea8000c1e1900 */
[----:B------:R-:W3:Y:S01]  /*01c0*/  LDG.E R15, desc[UR8][R6.64] ;  /* 0x00000008060f7981 */ /* 0x000ee2000c1e1900 */
[----:B--2---:R-:W-:Y:S01]  /*01d0*/  FMUL R17, R10, R17 ;  /* 0x000000110a117220 */ /* 0x004fe20000400000 */
[----:B0-----:R-:W-:-:S04]  /*01e0*/  IMAD.WIDE R10, R11, 0x4, R4 ;  /* 0x000000040b0a7825 */ /* 0x001fc800078e0204 */
[----:B---3--:R-:W-:-:S05]  /*01f0*/  FFMA R15, R0, R15, R17 ;  /* 0x0000000f000f7223 */ /* 0x008fca0000000011 */
[----:B------:R-:W-:Y:S04]  /*0200*/  STG.E desc[UR8][R10.64], R15 ;  /* 0x0000000f0a007986 */ /* 0x000fe8000c101908 */
[----:B------:R-:W2:Y:S04]  /*0210*/  LDG.E R19, desc[UR8][R8.64] ;  /* 0x0000000808137981 */ /* 0x000ea8000c1e1900 */
[----:B------:R-:W2:Y:S04]  /*0220*/  LDG.E R12, desc[UR8][R2.64+0xc] ;  /* 0x00000c08020c7981 */ /* 0x000ea8000c1e1900 */
[----:B------:R-:W3:Y:S04]  /*0230*/  LDG.E R17, desc[UR8][R6.64] ;  /* 0x0000000806117981 */ /* 0x000ee8000c1e1900 */
[----:B------:R-:W3:Y:S01]  /*0240*/  LDG.E R0, desc[UR8][R2.64+0x8] ;  /* 0x0000080802007981 */ /* 0x000ee2000c1e1900 */
[----:B------:R-:W-:-:S04]  /*0250*/  IMAD.WIDE R4, R13, 0x4, R4 ;  /* 0x000000040d047825 */ /* 0x000fc800078e0204 */
[----:B--2---:R-:W-:-:S04]  /*0260*/  FMUL R19, R12, R19 ;  /* 0x000000130c137220 */ /* 0x004fc80000400000 */
[----:B---3--:R-:W-:-:S05]  /*0270*/  FFMA R17, R0, R17, R19 ;  /* 0x0000001100117223 */ /* 0x008fca0000000013 */
[----:B------:R-:W-:Y:S01]  /*0280*/  STG.E desc[UR8][R4.64], R17 ;  /* 0x0000001104007986 */ /* 0x000fe2000c101908 */
[----:B------:R-:W-:Y:S05]  /*0290*/  EXIT ;  /* 0x000000000000794d */ /* 0x000fea0003800000 */
.L_x_0:
[----:B------:R-:W-:-:S00]  /*02a0*/  BRA `(.L_x_0) ;  /* 0xfffffffc00fc7947 */ /* 0x000fc0000383ffff */
[----:B------:R-:W-:-:S00]  /*02b0*/  NOP ;  /* 0x0000000000007918 */ /* 0x000fc00000000000 */
        /* <DEDUP_REMOVED lines=12> */
.L_x_1:


//--------------------- .nv.shared.reserved.0     --------------------------
	.section	.nv.shared.reserved.0,"aw",@nobits
	.weak		__nv_reservedSMEM_offset_0_alias
	.size		__nv_reservedSMEM_offset_0_alias, 0, 64
	.other		__nv_reservedSMEM_offset_0_alias,@"STO_CUDA_RESERVED_SHARED STV_DEFAULT"
__nv_reservedSMEM_offset_0_alias:
	.zero		0
	.zero		64


//--------------------- .nv.constant0._Z11quantumGatePKfS0_Pfii --------------------------
	.section	.nv.constant0._Z11quantumGatePKfS0_Pfii,"a",@progbits
	.sectionflags	@""
	.align	4
.nv.constant0._Z11quantumGatePKfS0_Pfii:
	.zero		928


//--------------------- SYMBOLS --------------------------

	.type		.nv.reservedSmem.offset0,@object
	.size		.nv.reservedSmem.offset0,0x4
